//
// Generated by NVIDIA NVVM Compiler
//
// Compiler Build ID: CL-36424714
// Cuda compilation tools, release 13.0, V13.0.88
// Based on NVVM 20.0.0
//

.version 9.0
.target sm_100
.address_size 64

	// .globl	_Z17div_stress_kernelPfif

.visible .entry _Z17div_stress_kernelPfif(
	.param .u64 .ptr .align 1 _Z17div_stress_kernelPfif_param_0,
	.param .u32 _Z17div_stress_kernelPfif_param_1,
	.param .f32 _Z17div_stress_kernelPfif_param_2
)
{
	.reg .pred 	%p<3>;
	.reg .b32 	%r<10>;
	.reg .b32 	%f<76>;
	.reg .b64 	%rd<5>;

	ld.param.u64 	%rd1, [_Z17div_stress_kernelPfif_param_0];
	ld.param.u32 	%r4, [_Z17div_stress_kernelPfif_param_1];
	ld.param.f32 	%f25, [_Z17div_stress_kernelPfif_param_2];
	mov.u32 	%r5, %ctaid.x;
	mov.u32 	%r6, %ntid.x;
	mov.u32 	%r7, %tid.x;
	mad.lo.s32 	%r1, %r5, %r6, %r7;
	setp.ge.s32 	%p1, %r1, %r4;
	@%p1 bra 	$L__BB0_4;
	cvt.rn.f32.s32 	%f26, %r1;
	mul.f32 	%f27, %f26, 0f38D1B717;
	add.f32 	%f28, %f27, 0f00000000;
	add.f32 	%f75, %f28, 0f3F800000;
	add.f32 	%f29, %f27, 0f3DCCCCCD;
	add.f32 	%f74, %f29, 0f3F800000;
	add.f32 	%f30, %f27, 0f3E4CCCCD;
	add.f32 	%f73, %f30, 0f3F800000;
	add.f32 	%f31, %f27, 0f3E99999A;
	add.f32 	%f72, %f31, 0f3F800000;
	add.f32 	%f32, %f27, 0f3ECCCCCD;
	add.f32 	%f71, %f32, 0f3F800000;
	add.f32 	%f33, %f27, 0f3F000000;
	add.f32 	%f70, %f33, 0f3F800000;
	add.f32 	%f34, %f27, 0f3F19999A;
	add.f32 	%f69, %f34, 0f3F800000;
	add.f32 	%f35, %f27, 0f3F333333;
	add.f32 	%f68, %f35, 0f3F800000;
	mov.b32 	%r9, 0;
$L__BB0_2:
	div.rn.f32 	%f36, %f75, %f25;
	div.rn.f32 	%f37, %f74, %f25;
	div.rn.f32 	%f38, %f73, %f25;
	div.rn.f32 	%f39, %f72, %f25;
	div.rn.f32 	%f40, %f71, %f25;
	div.rn.f32 	%f41, %f70, %f25;
	div.rn.f32 	%f42, %f69, %f25;
	div.rn.f32 	%f43, %f68, %f25;
	div.rn.f32 	%f44, %f36, %f25;
	div.rn.f32 	%f45, %f37, %f25;
	div.rn.f32 	%f46, %f38, %f25;
	div.rn.f32 	%f47, %f39, %f25;
	div.rn.f32 	%f48, %f40, %f25;
	div.rn.f32 	%f49, %f41, %f25;
	div.rn.f32 	%f50, %f42, %f25;
	div.rn.f32 	%f51, %f43, %f25;
	div.rn.f32 	%f52, %f44, %f25;
	div.rn.f32 	%f53, %f45, %f25;
	div.rn.f32 	%f54, %f46, %f25;
	div.rn.f32 	%f55, %f47, %f25;
	div.rn.f32 	%f56, %f48, %f25;
	div.rn.f32 	%f57, %f49, %f25;
	div.rn.f32 	%f58, %f50, %f25;
	div.rn.f32 	%f59, %f51, %f25;
	div.rn.f32 	%f75, %f52, %f25;
	div.rn.f32 	%f74, %f53, %f25;
	div.rn.f32 	%f73, %f54, %f25;
	div.rn.f32 	%f72, %f55, %f25;
	div.rn.f32 	%f71, %f56, %f25;
	div.rn.f32 	%f70, %f57, %f25;
	div.rn.f32 	%f69, %f58, %f25;
	div.rn.f32 	%f68, %f59, %f25;
	add.s32 	%r9, %r9, 4;
	setp.ne.s32 	%p2, %r9, 1000;
	@%p2 bra 	$L__BB0_2;
	add.f32 	%f60, %f75, 0f00000000;
	add.f32 	%f61, %f60, %f74;
	add.f32 	%f62, %f61, %f73;
	add.f32 	%f63, %f62, %f72;
	add.f32 	%f64, %f63, %f71;
	add.f32 	%f65, %f64, %f70;
	add.f32 	%f66, %f65, %f69;
	add.f32 	%f67, %f66, %f68;
	cvta.to.global.u64 	%rd2, %rd1;
	mul.wide.s32 	%rd3, %r1, 4;
	add.s64 	%rd4, %rd2, %rd3;
	st.global.f32 	[%rd4], %f67;
$L__BB0_4:
	ret;

}


// ===== COMPILED SASS (sm_100) =====

	.target	sm_100

	.elftype	@"ET_EXEC"


//--------------------- .note.nv.tkinfo           --------------------------
	.section	.note.nv.tkinfo,"",@"SHT_NOTE"
	.sectionflags	@"SHF_NOTE_NV_TKINFO"
	.tkinfo
        /*0018*/ 	.word	0x00000002
        /*0030*/ 	.string	""
        /*0030*/ 	.string	"ptxas"
        /*0030*/ 	.string	"Cuda compilation tools, release 13.0, V13.0.88"
        /*0030*/ 	.string	"Build cuda_13.0.r13.0/compiler.36424714_0"
        /*0030*/ 	.string	"-arch sm_100 -m 64 "



//--------------------- .note.nv.cuinfo           --------------------------
	.section	.note.nv.cuinfo,"",@"SHT_NOTE"
	.sectionflags	@"SHF_NOTE_NV_CUINFO"
        /*0018*/ 	.short	0x0002
        /*001a*/ 	.short	0x0064
        /*001c*/ 	.short	0x0082
	.zero		2


//--------------------- .nv.info                  --------------------------
	.section	.nv.info,"",@"SHT_CUDA_INFO"
	.align	4


	//----- nvinfo : EIATTR_REGCOUNT
	.align		4
        /*0000*/ 	.byte	0x04, 0x2f
        /*0002*/ 	.short	(.L_1 - .L_0)
	.align		4
.L_0:
        /*0004*/ 	.word	index@(_Z17div_stress_kernelPfif)
        /*0008*/ 	.word	0x00000020


	//----- nvinfo : EIATTR_FRAME_SIZE
	.align		4
.L_1:
        /*000c*/ 	.byte	0x04, 0x11
        /*000e*/ 	.short	(.L_3 - .L_2)
	.align		4
.L_2:
        /*0010*/ 	.word	index@($__internal_0_$__cuda_sm3x_div_rn_noftz_f32_slowpath)
        /*0014*/ 	.word	0x00000000


	//----- nvinfo : EIATTR_FRAME_SIZE
	.align		4
.L_3:
        /*0018*/ 	.byte	0x04, 0x11
        /*001a*/ 	.short	(.L_5 - .L_4)
	.align		4
.L_4:
        /*001c*/ 	.word	index@(_Z17div_stress_kernelPfif)
        /*0020*/ 	.word	0x00000000


	//----- nvinfo : EIATTR_MIN_STACK_SIZE
	.align		4
.L_5:
        /*0024*/ 	.byte	0x04, 0x12
        /*0026*/ 	.short	(.L_7 - .L_6)
	.align		4
.L_6:
        /*0028*/ 	.word	index@(_Z17div_stress_kernelPfif)
        /*002c*/ 	.word	0x00000000
.L_7:


//--------------------- .nv.compat                --------------------------
	.section	.nv.compat,"",@"SHT_CUDA_COMPAT_INFO"
	.align	4
        /*0000*/ 	.byte	0x02, 0x09, 0x00, 0x00, 0x02, 0x02, 0x01, 0x00, 0x02, 0x05, 0x05, 0x00, 0x03, 0x07, 0x01, 0x01
        /*0010*/ 	.byte	0x02, 0x03, 0x00, 0x00, 0x02, 0x06, 0x01, 0x00, 0x04, 0x0b, 0x08, 0x00, 0x01, 0x00, 0x00, 0x00
        /*0020*/ 	.byte	0x00, 0x00, 0x00, 0x00


//--------------------- .nv.info._Z17div_stress_kernelPfif --------------------------
	.section	.nv.info._Z17div_stress_kernelPfif,"",@"SHT_CUDA_INFO"
	.sectionflags	@""
	.align	4


	//----- nvinfo : EIATTR_CUDA_API_VERSION
	.align		4
        /*0000*/ 	.byte	0x04, 0x37
        /*0002*/ 	.short	(.L_9 - .L_8)
.L_8:
        /*0004*/ 	.word	0x00000082


	//----- nvinfo : EIATTR_KPARAM_INFO
	.align		4
.L_9:
        /*0008*/ 	.byte	0x04, 0x17
        /*000a*/ 	.short	(.L_11 - .L_10)
.L_10:
        /*000c*/ 	.word	0x00000000
        /*0010*/ 	.short	0x0002
        /*0012*/ 	.short	0x000c
        /*0014*/ 	.byte	0x00, 0xf0, 0x11, 0x00


	//----- nvinfo : EIATTR_KPARAM_INFO
	.align		4
.L_11:
        /*0018*/ 	.byte	0x04, 0x17
        /*001a*/ 	.short	(.L_13 - .L_12)
.L_12:
        /*001c*/ 	.word	0x00000000
        /*0020*/ 	.short	0x0001
        /*0022*/ 	.short	0x0008
        /*0024*/ 	.byte	0x00, 0xf0, 0x11, 0x00


	//----- nvinfo : EIATTR_KPARAM_INFO
	.align		4
.L_13:
        /*0028*/ 	.byte	0x04, 0x17
        /*002a*/ 	.short	(.L_15 - .L_14)
.L_14:
        /*002c*/ 	.word	0x00000000
        /*0030*/ 	.short	0x0000
        /*0032*/ 	.short	0x0000
        /*0034*/ 	.byte	0x00, 0xf5, 0x21, 0x00


	//----- nvinfo : EIATTR_SPARSE_MMA_MASK
	.align		4
.L_15:
        /*0038*/ 	.byte	0x03, 0x50
        /*003a*/ 	.short	0x0000


	//----- nvinfo : EIATTR_MAXREG_COUNT
	.align		4
        /*003c*/ 	.byte	0x03, 0x1b
        /*003e*/ 	.short	0x00ff


	//----- nvinfo : EIATTR_MERCURY_ISA_VERSION
	.align		4
        /*0040*/ 	.byte	0x03, 0x5f
        /*0042*/ 	.short	0x0101


	//----- nvinfo : EIATTR_VRC_CTA_INIT_COUNT
	.align		4
        /*0044*/ 	.byte	0x02, 0x4a
	.zero		1
	.zero		1


	//----- nvinfo : EIATTR_EXIT_INSTR_OFFSETS
	.align		4
        /*0048*/ 	.byte	0x04, 0x1c
        /*004a*/ 	.short	(.L_17 - .L_16)


	//   ....[0]....
.L_16:
        /*004c*/ 	.word	0x00000070


	//   ....[1]....
        /*0050*/ 	.word	0x00001ec0


	//----- nvinfo : EIATTR_CRS_STACK_SIZE
	.align		4
.L_17:
        /*0054*/ 	.byte	0x04, 0x1e
        /*0056*/ 	.short	(.L_19 - .L_18)
.L_18:
        /*0058*/ 	.word	0x00000000


	//----- nvinfo : EIATTR_CBANK_PARAM_SIZE
	.align		4
.L_19:
        /*005c*/ 	.byte	0x03, 0x19
        /*005e*/ 	.short	0x0010


	//----- nvinfo : EIATTR_PARAM_CBANK
	.align		4
        /*0060*/ 	.byte	0x04, 0x0a
        /*0062*/ 	.short	(.L_21 - .L_20)
	.align		4
.L_20:
        /*0064*/ 	.word	index@(.nv.constant0._Z17div_stress_kernelPfif)
        /*0068*/ 	.short	0x0380
        /*006a*/ 	.short	0x0010


	//----- nvinfo : EIATTR_SW_WAR
	.align		4
.L_21:
        /*006c*/ 	.byte	0x04, 0x36
        /*006e*/ 	.short	(.L_23 - .L_22)
.L_22:
        /*0070*/ 	.word	0x00000008
.L_23:


//--------------------- .nv.callgraph             --------------------------
	.section	.nv.callgraph,"",@"SHT_CUDA_CALLGRAPH"
	.align	4
	.sectionentsize	8
	.align		4
        /*0000*/ 	.word	0x00000000
	.align		4
        /*0004*/ 	.word	0xffffffff
	.align		4
        /*0008*/ 	.word	0x00000000
	.align		4
        /*000c*/ 	.word	0xfffffffe
	.align		4
        /*0010*/ 	.word	0x00000000
	.align		4
        /*0014*/ 	.word	0xfffffffd
	.align		4
        /*0018*/ 	.word	0x00000000
	.align		4
        /*001c*/ 	.word	0xfffffffc


//--------------------- .text._Z17div_stress_kernelPfif --------------------------
	.section	.text._Z17div_stress_kernelPfif,"ax",@progbits
	.align	128
        .global         _Z17div_stress_kernelPfif
        .type           _Z17div_stress_kernelPfif,@function
        .size           _Z17div_stress_kernelPfif,(.L_x_77 - _Z17div_stress_kernelPfif)
        .other          _Z17div_stress_kernelPfif,@"STO_CUDA_ENTRY STV_DEFAULT"
_Z17div_stress_kernelPfif:
.text._Z17div_stress_kernelPfif:
[----:B------:R-:W-:Y:S01]  /*0000*/  LDC R1, c[0x0][0x37c] ;  /* 0x0000df00ff017b82 */ /* 0x000fe20000000800 */
[----:B------:R-:W0:Y:S07]  /*0010*/  S2R R0, SR_TID.X ;  /* 0x0000000000007919 */ /* 0x000e2e0000002100 */
[----:B------:R-:W0:Y:S01]  /*0020*/  S2UR UR4, SR_CTAID.X ;  /* 0x00000000000479c3 */ /* 0x000e220000002500 */
[----:B------:R-:W1:Y:S07]  /*0030*/  LDCU UR5, c[0x0][0x388] ;  /* 0x00007100ff0577ac */ /* 0x000e6e0008000800 */
[----:B------:R-:W0:Y:S02]  /*0040*/  LDC R9, c[0x0][0x360] ;  /* 0x0000d800ff097b82 */ /* 0x000e240000000800 */
[----:B0-----:R-:W-:-:S05]  /*0050*/  IMAD R9, R9, UR4, R0 ;  /* 0x0000000409097c24 */ /* 0x001fca000f8e0200 */
[----:B-1----:R-:W-:-:S13]  /*0060*/  ISETP.GE.AND P0, PT, R9, UR5, PT ;  /* 0x0000000509007c0c */ /* 0x002fda000bf06270 */
[----:B------:R-:W-:Y:S05]  /*0070*/  @P0 EXIT ;  /* 0x000000000000094d */ /* 0x000fea0003800000 */
[----:B------:R-:W0:Y:S01]  /*0080*/  LDC R8, c[0x0][0x38c] ;  /* 0x0000e300ff087b82 */ /* 0x000e220000000800 */
[----:B------:R-:W-:Y:S01]  /*0090*/  HFMA2 R3, -RZ, RZ, 0.60205078125, -0.443115234375 ;  /* 0x38d1b717ff037431 */ /* 0x000fe200000001ff */
[----:B------:R-:W-:Y:S01]  /*00a0*/  I2FP.F32.S32 R0, R9 ;  /* 0x0000000900007245 */ /* 0x000fe20000201400 */
[----:B------:R-:W1:Y:S04]  /*00b0*/  LDCU.64 UR6, c[0x0][0x358] ;  /* 0x00006b00ff0677ac */ /* 0x000e680008000a00 */
[C---:B------:R-:W-:Y:S01]  /*00c0*/  FFMA R24, R0.reuse, 9.9999997473787516356e-05, RZ ;  /* 0x38d1b71700187823 */ /* 0x040fe200000000ff */
[----:B------:R-:W-:Y:S01]  /*00d0*/  UMOV UR4, URZ ;  /* 0x000000ff00047c82 */ /* 0x000fe20008000000 */
[CC--:B------:R-:W-:Y:S01]  /*00e0*/  FFMA R22, R0.reuse, R3.reuse, 0.10000000149011611938 ;  /* 0x3dcccccd00167423 */ /* 0x0c0fe20000000003 */
[CC--:B------:R-:W-:Y:S01]  /*00f0*/  FFMA R20, R0.reuse, R3.reuse, 0.20000000298023223877 ;  /* 0x3e4ccccd00147423 */ /* 0x0c0fe20000000003 */
[CC--:B------:R-:W-:Y:S01]  /*0100*/  FFMA R6, R0.reuse, R3.reuse, 0.30000001192092895508 ;  /* 0x3e99999a00067423 */ /* 0x0c0fe20000000003 */
[CC--:B------:R-:W-:Y:S01]  /*0110*/  FFMA R29, R0.reuse, R3.reuse, 0.40000000596046447754 ;  /* 0x3ecccccd001d7423 */ /* 0x0c0fe20000000003 */
[CC--:B------:R-:W-:Y:S01]  /*0120*/  FFMA R5, R0.reuse, R3.reuse, 0.5 ;  /* 0x3f00000000057423 */ /* 0x0c0fe20000000003 */
[CC--:B------:R-:W-:Y:S01]  /*0130*/  FFMA R4, R0.reuse, R3.reuse, 0.60000002384185791016 ;  /* 0x3f19999a00047423 */ /* 0x0c0fe20000000003 */
[----:B------:R-:W-:Y:S01]  /*0140*/  FFMA R0, R0, R3, 0.69999998807907104492 ;  /* 0x3f33333300007423 */ /* 0x000fe20000000003 */
[----:B------:R-:W-:Y:S01]  /*0150*/  FADD R24, R24, 1 ;  /* 0x3f80000018187421 */ /* 0x000fe20000000000 */
[----:B------:R-:W-:Y:S01]  /*0160*/  FADD R22, R22, 1 ;  /* 0x3f80000016167421 */ /* 0x000fe20000000000 */
[----:B------:R-:W-:Y:S01]  /*0170*/  FADD R20, R20, 1 ;  /* 0x3f80000014147421 */ /* 0x000fe20000000000 */
[----:B------:R-:W-:Y:S01]  /*0180*/  FADD R6, R6, 1 ;  /* 0x3f80000006067421 */ /* 0x000fe20000000000 */
[----:B------:R-:W-:Y:S01]  /*0190*/  FADD R29, R29, 1 ;  /* 0x3f8000001d1d7421 */ /* 0x000fe20000000000 */
[----:B------:R-:W-:Y:S01]  /*01a0*/  FADD R5, R5, 1 ;  /* 0x3f80000005057421 */ /* 0x000fe20000000000 */
[----:B------:R-:W-:Y:S01]  /*01b0*/  FADD R4, R4, 1 ;  /* 0x3f80000004047421 */ /* 0x000fe20000000000 */
[----:B-1----:R-:W-:-:S07]  /*01c0*/  FADD R15, R0, 1 ;  /* 0x3f800000000f7421 */ /* 0x002fce0000000000 */
.L_x_64:
[----:B0-----:R-:W0:Y:S01]  /*01d0*/  MUFU.RCP R17, R8 ;  /* 0x0000000800117308 */ /* 0x001e220000001000 */
[----:B-1----:R-:W1:Y:S01]  /*01e0*/  LDC R0, c[0x0][0x38c] ;  /* 0x0000e300ff007b82 */ /* 0x002e620000000800 */
[----:B------:R-:W-:Y:S01]  /*01f0*/  UIADD3 UR4, UPT, UPT, UR4, 0x4, URZ ;  /* 0x0000000404047890 */ /* 0x000fe2000fffe0ff */
[----:B------:R-:W-:Y:S03]  /*0200*/  BSSY.RECONVERGENT B2, `(.L_x_0) ;  /* 0x000000d000027945 */ /* 0x000fe60003800200 */
[----:B------:R-:W-:Y:S02]  /*0210*/  UISETP.NE.AND UP0, UPT, UR4, 0x3e8, UPT ;  /* 0x000003e80400788c */ /* 0x000fe4000bf05270 */
[----:B------:R-:W2:Y:S01]  /*0220*/  FCHK P0, R24, R8 ;  /* 0x0000000818007302 */ /* 0x000ea20000000000 */
[----:B0-----:R-:W-:-:S04]  /*0230*/  FFMA R2, R17, -R8, 1 ;  /* 0x3f80000011027423 */ /* 0x001fc80000000808 */
[----:B------:R-:W-:-:S04]  /*0240*/  FFMA R17, R17, R2, R17 ;  /* 0x0000000211117223 */ /* 0x000fc80000000011 */
[----:B------:R-:W-:-:S04]  /*0250*/  FFMA R3, R17, R24, RZ ;  /* 0x0000001811037223 */ /* 0x000fc800000000ff */
[----:B------:R-:W-:-:S04]  /*0260*/  FFMA R2, R3, -R8, R24 ;  /* 0x8000000803027223 */ /* 0x000fc80000000018 */
[----:B------:R-:W-:Y:S01]  /*0270*/  FFMA R17, R17, R2, R3 ;  /* 0x0000000211117223 */ /* 0x000fe20000000003 */
[----:B--2---:R-:W-:Y:S06]  /*0280*/  @!P0 BRA `(.L_x_1) ;  /* 0x0000000000108947 */ /* 0x004fec0003800000 */
[----:B------:R-:W-:Y:S02]  /*0290*/  MOV R3, R24 ;  /* 0x0000001800037202 */ /* 0x000fe40000000f00 */
[----:B------:R-:W-:-:S07]  /*02a0*/  MOV R10, 0x2c0 ;  /* 0x000002c0000a7802 */ /* 0x000fce0000000f00 */
[----:B-1----:R-:W-:Y:S05]  /*02b0*/  CALL.REL.NOINC `($__internal_0_$__cuda_sm3x_div_rn_noftz_f32_slowpath) ;  /* 0x0000001c00047944 */ /* 0x002fea0003c00000 */
[----:B------:R-:W-:-:S07]  /*02c0*/  MOV R17, R2 ;  /* 0x0000000200117202 */ /* 0x000fce0000000f00 */
.L_x_1:
[----:B------:R-:W-:Y:S05]  /*02d0*/  BSYNC.RECONVERGENT B2 ;  /* 0x0000000000027941 */ /* 0x000fea0003800200 */
.L_x_0:
[----:B------:R-:W0:Y:S01]  /*02e0*/  MUFU.RCP R21, R8 ;  /* 0x0000000800157308 */ /* 0x000e220000001000 */
[----:B------:R-:W-:Y:S07]  /*02f0*/  BSSY.RECONVERGENT B2, `(.L_x_2) ;  /* 0x000000c000027945 */ /* 0x000fee0003800200 */
        /* <DEDUP_REMOVED lines=11> */
.L_x_3:
[----:B------:R-:W-:Y:S05]  /*03b0*/  BSYNC.RECONVERGENT B2 ;  /* 0x0000000000027941 */ /* 0x000fea0003800200 */
.L_x_2:
        /* <DEDUP_REMOVED lines=13> */
.L_x_5:
[----:B------:R-:W-:Y:S05]  /*0490*/  BSYNC.RECONVERGENT B2 ;  /* 0x0000000000027941 */ /* 0x000fea0003800200 */
.L_x_4:
        /* <DEDUP_REMOVED lines=13> */
.L_x_7:
[----:B------:R-:W-:Y:S05]  /*0570*/  BSYNC.RECONVERGENT B2 ;  /* 0x0000000000027941 */ /* 0x000fea0003800200 */
.L_x_6:
        /* <DEDUP_REMOVED lines=13> */
.L_x_9:
[----:B------:R-:W-:Y:S05]  /*0650*/  BSYNC.RECONVERGENT B2 ;  /* 0x0000000000027941 */ /* 0x000fea0003800200 */
.L_x_8:
        /* <DEDUP_REMOVED lines=13> */
.L_x_11:
[----:B------:R-:W-:Y:S05]  /*0730*/  BSYNC.RECONVERGENT B2 ;  /* 0x0000000000027941 */ /* 0x000fea0003800200 */
.L_x_10:
        /* <DEDUP_REMOVED lines=13> */
.L_x_13:
[----:B------:R-:W-:Y:S05]  /*0810*/  BSYNC.RECONVERGENT B2 ;  /* 0x0000000000027941 */ /* 0x000fea0003800200 */
.L_x_12:
        /* <DEDUP_REMOVED lines=13> */
.L_x_15:
[----:B------:R-:W-:Y:S05]  /*08f0*/  BSYNC.RECONVERGENT B2 ;  /* 0x0000000000027941 */ /* 0x000fea0003800200 */
.L_x_14:
        /* <DEDUP_REMOVED lines=13> */
.L_x_17:
[----:B------:R-:W-:Y:S05]  /*09d0*/  BSYNC.RECONVERGENT B2 ;  /* 0x0000000000027941 */ /* 0x000fea0003800200 */
.L_x_16:
        /* <DEDUP_REMOVED lines=13> */
.L_x_19:
[----:B------:R-:W-:Y:S05]  /*0ab0*/  BSYNC.RECONVERGENT B2 ;  /* 0x0000000000027941 */ /* 0x000fea0003800200 */
.L_x_18:
        /* <DEDUP_REMOVED lines=13> */
.L_x_21:
[----:B------:R-:W-:Y:S05]  /*0b90*/  BSYNC.RECONVERGENT B2 ;  /* 0x0000000000027941 */ /* 0x000fea0003800200 */
.L_x_20:
        /* <DEDUP_REMOVED lines=13> */
.L_x_23:
[----:B------:R-:W-:Y:S05]  /*0c70*/  BSYNC.RECONVERGENT B2 ;  /* 0x0000000000027941 */ /* 0x000fea0003800200 */
.L_x_22:
        /* <DEDUP_REMOVED lines=13> */
.L_x_25:
[----:B------:R-:W-:Y:S05]  /*0d50*/  BSYNC.RECONVERGENT B2 ;  /* 0x0000000000027941 */ /* 0x000fea0003800200 */
.L_x_24:
        /* <DEDUP_REMOVED lines=13> */
.L_x_27:
[----:B------:R-:W-:Y:S05]  /*0e30*/  BSYNC.RECONVERGENT B2 ;  /* 0x0000000000027941 */ /* 0x000fea0003800200 */
.L_x_26:
        /* <DEDUP_REMOVED lines=13> */
.L_x_29:
[----:B------:R-:W-:Y:S05]  /*0f10*/  BSYNC.RECONVERGENT B2 ;  /* 0x0000000000027941 */ /* 0x000fea0003800200 */
.L_x_28:
        /* <DEDUP_REMOVED lines=13> */
.L_x_31:
[----:B------:R-:W-:Y:S05]  /*0ff0*/  BSYNC.RECONVERGENT B2 ;  /* 0x0000000000027941 */ /* 0x000fea0003800200 */
.L_x_30:
        /* <DEDUP_REMOVED lines=13> */
.L_x_33:
[----:B------:R-:W-:Y:S05]  /*10d0*/  BSYNC.RECONVERGENT B2 ;  /* 0x0000000000027941 */ /* 0x000fea0003800200 */
.L_x_32:
        /* <DEDUP_REMOVED lines=13> */
.L_x_35:
[----:B------:R-:W-:Y:S05]  /*11b0*/  BSYNC.RECONVERGENT B2 ;  /* 0x0000000000027941 */ /* 0x000fea0003800200 */
.L_x_34:
        /* <DEDUP_REMOVED lines=13> */
.L_x_37:
[----:B------:R-:W-:Y:S05]  /*1290*/  BSYNC.RECONVERGENT B2 ;  /* 0x0000000000027941 */ /* 0x000fea0003800200 */
.L_x_36:
        /* <DEDUP_REMOVED lines=13> */
.L_x_39:
[----:B------:R-:W-:Y:S05]  /*1370*/  BSYNC.RECONVERGENT B2 ;  /* 0x0000000000027941 */ /* 0x000fea0003800200 */
.L_x_38:
        /* <DEDUP_REMOVED lines=13> */
.L_x_41:
[----:B------:R-:W-:Y:S05]  /*1450*/  BSYNC.RECONVERGENT B2 ;  /* 0x0000000000027941 */ /* 0x000fea0003800200 */
.L_x_40:
        /* <DEDUP_REMOVED lines=13> */
.L_x_43:
[----:B------:R-:W-:Y:S05]  /*1530*/  BSYNC.RECONVERGENT B2 ;  /* 0x0000000000027941 */ /* 0x000fea0003800200 */
.L_x_42:
        /* <DEDUP_REMOVED lines=13> */
.L_x_45:
[----:B------:R-:W-:Y:S05]  /*1610*/  BSYNC.RECONVERGENT B2 ;  /* 0x0000000000027941 */ /* 0x000fea0003800200 */
.L_x_44:
        /* <DEDUP_REMOVED lines=13> */
.L_x_47:
[----:B------:R-:W-:Y:S05]  /*16f0*/  BSYNC.RECONVERGENT B2 ;  /* 0x0000000000027941 */ /* 0x000fea0003800200 */
.L_x_46:
        /* <DEDUP_REMOVED lines=13> */
.L_x_49:
[----:B------:R-:W-:Y:S05]  /*17d0*/  BSYNC.RECONVERGENT B2 ;  /* 0x0000000000027941 */ /* 0x000fea0003800200 */
.L_x_48:
        /* <DEDUP_REMOVED lines=13> */
.L_x_51:
[----:B------:R-:W-:Y:S05]  /*18b0*/  BSYNC.RECONVERGENT B2 ;  /* 0x0000000000027941 */ /* 0x000fea0003800200 */
.L_x_50:
        /* <DEDUP_REMOVED lines=13> */
.L_x_53:
[----:B------:R-:W-:Y:S05]  /*1990*/  BSYNC.RECONVERGENT B2 ;  /* 0x0000000000027941 */ /* 0x000fea0003800200 */
.L_x_52:
        /* <DEDUP_REMOVED lines=13> */
.L_x_55:
[----:B------:R-:W-:Y:S05]  /*1a70*/  BSYNC.RECONVERGENT B2 ;  /* 0x0000000000027941 */ /* 0x000fea0003800200 */
.L_x_54:
        /* <DEDUP_REMOVED lines=13> */
.L_x_57:
[----:B------:R-:W-:Y:S05]  /*1b50*/  BSYNC.RECONVERGENT B2 ;  /* 0x0000000000027941 */ /* 0x000fea0003800200 */
.L_x_56:
        /* <DEDUP_REMOVED lines=13> */
.L_x_59:
[----:B------:R-:W-:Y:S05]  /*1c30*/  BSYNC.RECONVERGENT B2 ;  /* 0x0000000000027941 */ /* 0x000fea0003800200 */
.L_x_58:
        /* <DEDUP_REMOVED lines=13> */
.L_x_61:
[----:B------:R-:W-:Y:S05]  /*1d10*/  BSYNC.RECONVERGENT B2 ;  /* 0x0000000000027941 */ /* 0x000fea0003800200 */
.L_x_60:
        /* <DEDUP_REMOVED lines=12> */
.L_x_63:
[----:B------:R-:W-:Y:S05]  /*1de0*/  BSYNC.RECONVERGENT B2 ;  /* 0x0000000000027941 */ /* 0x000fea0003800200 */
.L_x_62:
[----:B------:R-:W-:Y:S01]  /*1df0*/  MOV R15, R2 ;  /* 0x00000002000f7202 */ /* 0x000fe20000000f00 */
[----:B------:R-:W-:Y:S06]  /*1e00*/  BRA.U UP0, `(.L_x_64) ;  /* 0xffffffe100f07547 */ /* 0x000fec000b83ffff */
[----:B------:R-:W-:Y:S01]  /*1e10*/  FADD R7, RZ, R24 ;  /* 0x00000018ff077221 */ /* 0x000fe20000000000 */
[----:B------:R-:W0:Y:S03]  /*1e20*/  LDC.64 R2, c[0x0][0x380] ;  /* 0x0000e000ff027b82 */ /* 0x000e260000000a00 */
[----:B------:R-:W-:-:S04]  /*1e30*/  FADD R7, R22, R7 ;  /* 0x0000000716077221 */ /* 0x000fc80000000000 */
[----:B------:R-:W-:-:S04]  /*1e40*/  FADD R7, R20, R7 ;  /* 0x0000000714077221 */ /* 0x000fc80000000000 */
[----:B------:R-:W-:-:S04]  /*1e50*/  FADD R6, R6, R7 ;  /* 0x0000000706067221 */ /* 0x000fc80000000000 */
[----:B------:R-:W-:-:S04]  /*1e60*/  FADD R6, R29, R6 ;  /* 0x000000061d067221 */ /* 0x000fc80000000000 */
[----:B------:R-:W-:-:S04]  /*1e70*/  FADD R5, R5, R6 ;  /* 0x0000000605057221 */ /* 0x000fc80000000000 */
[----:B------:R-:W-:Y:S01]  /*1e80*/  FADD R4, R4, R5 ;  /* 0x0000000504047221 */ /* 0x000fe20000000000 */
[----:B0-----:R-:W-:-:S04]  /*1e90*/  IMAD.WIDE R2, R9, 0x4, R2 ;  /* 0x0000000409027825 */ /* 0x001fc800078e0202 */
[----:B------:R-:W-:-:S05]  /*1ea0*/  FADD R15, R15, R4 ;  /* 0x000000040f0f7221 */ /* 0x000fca0000000000 */
[----:B------:R-:W-:Y:S01]  /*1eb0*/  STG.E desc[UR6][R2.64], R15 ;  /* 0x0000000f02007986 */ /* 0x000fe2000c101906 */
[----:B------:R-:W-:Y:S05]  /*1ec0*/  EXIT ;  /* 0x000000000000794d */ /* 0x000fea0003800000 */
        .weak           $__internal_0_$__cuda_sm3x_div_rn_noftz_f32_slowpath
        .type           $__internal_0_$__cuda_sm3x_div_rn_noftz_f32_slowpath,@function
        .size           $__internal_0_$__cuda_sm3x_div_rn_noftz_f32_slowpath,(.L_x_77 - $__internal_0_$__cuda_sm3x_div_rn_noftz_f32_slowpath)
$__internal_0_$__cuda_sm3x_div_rn_noftz_f32_slowpath:
[----:B------:R-:W-:Y:S01]  /*1ed0*/  SHF.R.U32.HI R11, RZ, 0x17, R0 ;  /* 0x00000017ff0b7819 */ /* 0x000fe20000011600 */
[----:B------:R-:W-:Y:S01]  /*1ee0*/  BSSY.RECONVERGENT B0, `(.L_x_65) ;  /* 0x0000063000007945 */ /* 0x000fe20003800200 */
[----:B------:R-:W-:Y:S02]  /*1ef0*/  SHF.R.U32.HI R2, RZ, 0x17, R3 ;  /* 0x00000017ff027819 */ /* 0x000fe40000011603 */
[----:B------:R-:W-:Y:S02]  /*1f00*/  LOP3.LUT R11, R11, 0xff, RZ, 0xc0, !PT ;  /* 0x000000ff0b0b7812 */ /* 0x000fe400078ec0ff */
[----:B------:R-:W-:Y:S02]  /*1f10*/  LOP3.LUT R2, R2, 0xff, RZ, 0xc0, !PT ;  /* 0x000000ff02027812 */ /* 0x000fe400078ec0ff */
[----:B------:R-:W-:Y:S02]  /*1f20*/  IADD3 R14, PT, PT, R11, -0x1, RZ ;  /* 0xffffffff0b0e7810 */ /* 0x000fe40007ffe0ff */
[----:B------:R-:W-:-:S02]  /*1f30*/  IADD3 R16, PT, PT, R2, -0x1, RZ ;  /* 0xffffffff02107810 */ /* 0x000fc40007ffe0ff */
[----:B------:R-:W-:Y:S02]  /*1f40*/  ISETP.GT.U32.AND P0, PT, R14, 0xfd, PT ;  /* 0x000000fd0e00780c */ /* 0x000fe40003f04070 */
[----:B------:R-:W-:Y:S02]  /*1f50*/  MOV R18, R0 ;  /* 0x0000000000127202 */ /* 0x000fe40000000f00 */
[----:B------:R-:W-:-:S13]  /*1f60*/  ISETP.GT.U32.OR P0, PT, R16, 0xfd, P0 ;  /* 0x000000fd1000780c */ /* 0x000fda0000704470 */
[----:B------:R-:W-:Y:S01]  /*1f70*/  @!P0 MOV R12, RZ ;  /* 0x000000ff000c8202 */ /* 0x000fe20000000f00 */
[----:B------:R-:W-:Y:S06]  /*1f80*/  @!P0 BRA `(.L_x_66) ;  /* 0x00000000005c8947 */ /* 0x000fec0003800000 */
[----:B------:R-:W-:Y:S02]  /*1f90*/  FSETP.GTU.FTZ.AND P0, PT, |R3|, +INF , PT ;  /* 0x7f8000000300780b */ /* 0x000fe40003f1c200 */
[----:B------:R-:W-:-:S04]  /*1fa0*/  FSETP.GTU.FTZ.AND P1, PT, |R0|, +INF , PT ;  /* 0x7f8000000000780b */ /* 0x000fc80003f3c200 */
[----:B------:R-:W-:-:S13]  /*1fb0*/  PLOP3.LUT P0, PT, P0, P1, PT, 0xf8, 0x8f ;  /* 0x00000000008f781c */ /* 0x000fda0000703f70 */
[----:B------:R-:W-:Y:S05]  /*1fc0*/  @P0 BRA `(.L_x_67) ;  /* 0x00000004004c0947 */ /* 0x000fea0003800000 */
[----:B------:R-:W-:-:S13]  /*1fd0*/  LOP3.LUT P0, RZ, R18, 0x7fffffff, R3, 0xc8, !PT ;  /* 0x7fffffff12ff7812 */ /* 0x000fda000780c803 */
[----:B------:R-:W-:Y:S05]  /*1fe0*/  @!P0 BRA `(.L_x_68) ;  /* 0x00000004003c8947 */ /* 0x000fea0003800000 */
[C---:B------:R-:W-:Y:S02]  /*1ff0*/  FSETP.NEU.FTZ.AND P2, PT, |R3|.reuse, +INF , PT ;  /* 0x7f8000000300780b */ /* 0x040fe40003f5d200 */
[----:B------:R-:W-:Y:S02]  /*2000*/  FSETP.NEU.FTZ.AND P1, PT, |R0|, +INF , PT ;  /* 0x7f8000000000780b */ /* 0x000fe40003f3d200 */
[----:B------:R-:W-:-:S11]  /*2010*/  FSETP.NEU.FTZ.AND P0, PT, |R3|, +INF , PT ;  /* 0x7f8000000300780b */ /* 0x000fd60003f1d200 */
[----:B------:R-:W-:Y:S05]  /*2020*/  @!P1 BRA !P2, `(.L_x_68) ;  /* 0x00000004002c9947 */ /* 0x000fea0005000000 */
[----:B------:R-:W-:-:S04]  /*2030*/  LOP3.LUT P2, RZ, R3, 0x7fffffff, RZ, 0xc0, !PT ;  /* 0x7fffffff03ff7812 */ /* 0x000fc8000784c0ff */
[----:B------:R-:W-:-:S13]  /*2040*/  PLOP3.LUT P1, PT, P1, P2, PT, 0x2f, 0xf2 ;  /* 0x0000000000f2781c */ /* 0x000fda0000f24577 */
[----:B------:R-:W-:Y:S05]  /*2050*/  @P1 BRA `(.L_x_69) ;  /* 0x0000000400181947 */ /* 0x000fea0003800000 */
[----:B------:R-:W-:-:S04]  /*2060*/  LOP3.LUT P1, RZ, R18, 0x7fffffff, RZ, 0xc0, !PT ;  /* 0x7fffffff12ff7812 */ /* 0x000fc8000782c0ff */
[----:B------:R-:W-:-:S13]  /*2070*/  PLOP3.LUT P0, PT, P0, P1, PT, 0x2f, 0xf2 ;  /* 0x0000000000f2781c */ /* 0x000fda0000702577 */
[----:B------:R-:W-:Y:S05]  /*2080*/  @P0 BRA `(.L_x_70) ;  /* 0x0000000400000947 */ /* 0x000fea0003800000 */
[----:B------:R-:W-:Y:S02]  /*2090*/  ISETP.GE.AND P0, PT, R16, RZ, PT ;  /* 0x000000ff1000720c */ /* 0x000fe40003f06270 */
[----:B------:R-:W-:-:S11]  /*20a0*/  ISETP.GE.AND P1, PT, R14, RZ, PT ;  /* 0x000000ff0e00720c */ /* 0x000fd60003f26270 */
[----:B------:R-:W-:Y:S01]  /*20b0*/  @P0 MOV R12, RZ ;  /* 0x000000ff000c0202 */ /* 0x000fe20000000f00 */
[----:B------:R-:W-:Y:S01]  /*20c0*/  @!P0 FFMA R3, R3, 1.84467440737095516160e+19, RZ ;  /* 0x5f80000003038823 */ /* 0x000fe200000000ff */
[----:B------:R-:W-:Y:S01]  /*20d0*/  @!P0 MOV R12, 0xffffffc0 ;  /* 0xffffffc0000c8802 */ /* 0x000fe20000000f00 */
[----:B------:R-:W-:-:S03]  /*20e0*/  @!P1 FFMA R18, R0, 1.84467440737095516160e+19, RZ ;  /* 0x5f80000000129823 */ /* 0x000fc600000000ff */
[----:B------:R-:W-:-:S07]  /*20f0*/  @!P1 IADD3 R12, PT, PT, R12, 0x40, RZ ;  /* 0x000000400c0c9810 */ /* 0x000fce0007ffe0ff */
.L_x_66:
[----:B------:R-:W-:Y:S01]  /*2100*/  LEA R23, R11, 0xc0800000, 0x17 ;  /* 0xc08000000b177811 */ /* 0x000fe200078eb8ff */
[----:B------:R-:W-:Y:S01]  /*2110*/  BSSY.RECONVERGENT B1, `(.L_x_71) ;  /* 0x0000036000017945 */ /* 0x000fe20003800200 */
[----:B------:R-:W-:Y:S02]  /*2120*/  IADD3 R16, PT, PT, R2, -0x7f, RZ ;  /* 0xffffff8102107810 */ /* 0x000fe40007ffe0ff */
[----:B------:R-:W-:Y:S02]  /*2130*/  IADD3 R18, PT, PT, -R23, R18, RZ ;  /* 0x0000001217127210 */ /* 0x000fe40007ffe1ff */
[C---:B------:R-:W-:Y:S01]  /*2140*/  IADD3 R11, PT, PT, R16.reuse, 0x7f, -R11 ;  /* 0x0000007f100b7810 */ /* 0x040fe20007ffe80b */
[----:B------:R-:W-:Y:S01]  /*2150*/  IMAD R2, R16, -0x800000, R3 ;  /* 0xff80000010027824 */ /* 0x000fe200078e0203 */
[----:B------:R-:W0:Y:S01]  /*2160*/  MUFU.RCP R14, R18 ;  /* 0x00000012000e7308 */ /* 0x000e220000001000 */
[----:B------:R-:W-:Y:S01]  /*2170*/  FADD.FTZ R23, -R18, -RZ ;  /* 0x800000ff12177221 */ /* 0x000fe20000010100 */
[----:B------:R-:W-:-:S03]  /*2180*/  IADD3 R11, PT, PT, R11, R12, RZ ;  /* 0x0000000c0b0b7210 */ /* 0x000fc60007ffe0ff */
[----:B0-----:R-:W-:-:S04]  /*2190*/  FFMA R25, R14, R23, 1 ;  /* 0x3f8000000e197423 */ /* 0x001fc80000000017 */
[----:B------:R-:W-:-:S04]  /*21a0*/  FFMA R25, R14, R25, R14 ;  /* 0x000000190e197223 */ /* 0x000fc8000000000e */
[----:B------:R-:W-:-:S04]  /*21b0*/  FFMA R14, R2, R25, RZ ;  /* 0x00000019020e7223 */ /* 0x000fc800000000ff */
[----:B------:R-:W-:-:S04]  /*21c0*/  FFMA R3, R23, R14, R2 ;  /* 0x0000000e17037223 */ /* 0x000fc80000000002 */
[----:B------:R-:W-:-:S04]  /*21d0*/  FFMA R14, R25, R3, R14 ;  /* 0x00000003190e7223 */ /* 0x000fc8000000000e */
[----:B------:R-:W-:-:S04]  /*21e0*/  FFMA R23, R23, R14, R2 ;  /* 0x0000000e17177223 */ /* 0x000fc80000000002 */
[----:B------:R-:W-:-:S05]  /*21f0*/  FFMA R2, R25, R23, R14 ;  /* 0x0000001719027223 */ /* 0x000fca000000000e */
[----:B------:R-:W-:-:S04]  /*2200*/  SHF.R.U32.HI R3, RZ, 0x17, R2 ;  /* 0x00000017ff037819 */ /* 0x000fc80000011602 */
[----:B------:R-:W-:-:S04]  /*2210*/  LOP3.LUT R12, R3, 0xff, RZ, 0xc0, !PT ;  /* 0x000000ff030c7812 */ /* 0x000fc800078ec0ff */
[----:B------:R-:W-:-:S04]  /*2220*/  IADD3 R3, PT, PT, R12, R11, RZ ;  /* 0x0000000b0c037210 */ /* 0x000fc80007ffe0ff */
[----:B------:R-:W-:-:S04]  /*2230*/  IADD3 R12, PT, PT, R3, -0x1, RZ ;  /* 0xffffffff030c7810 */ /* 0x000fc80007ffe0ff */
[----:B------:R-:W-:-:S13]  /*2240*/  ISETP.GE.U32.AND P0, PT, R12, 0xfe, PT ;  /* 0x000000fe0c00780c */ /* 0x000fda0003f06070 */
[----:B------:R-:W-:Y:S05]  /*2250*/  @!P0 BRA `(.L_x_72) ;  /* 0x0000000000808947 */ /* 0x000fea0003800000 */
[----:B------:R-:W-:-:S13]  /*2260*/  ISETP.GT.AND P0, PT, R3, 0xfe, PT ;  /* 0x000000fe0300780c */ /* 0x000fda0003f04270 */
[----:B------:R-:W-:Y:S05]  /*2270*/  @P0 BRA `(.L_x_73) ;  /* 0x00000000006c0947 */ /* 0x000fea0003800000 */
[----:B------:R-:W-:-:S13]  /*2280*/  ISETP.GE.AND P0, PT, R3, 0x1, PT ;  /* 0x000000010300780c */ /* 0x000fda0003f06270 */
[----:B------:R-:W-:Y:S05]  /*2290*/  @P0 BRA `(.L_x_74) ;  /* 0x0000000000740947 */ /* 0x000fea0003800000 */
[----:B------:R-:W-:Y:S02]  /*22a0*/  ISETP.GE.AND P0, PT, R3, -0x18, PT ;  /* 0xffffffe80300780c */ /* 0x000fe40003f06270 */
[----:B------:R-:W-:-:S11]  /*22b0*/  LOP3.LUT R2, R2, 0x80000000, RZ, 0xc0, !PT ;  /* 0x8000000002027812 */ /* 0x000fd600078ec0ff */
[----:B------:R-:W-:Y:S05]  /*22c0*/  @!P0 BRA `(.L_x_74) ;  /* 0x0000000000688947 */ /* 0x000fea0003800000 */
[CCC-:B------:R-:W-:Y:S01]  /*22d0*/  FFMA.RZ R11, R25.reuse, R23.reuse, R14.reuse ;  /* 0x00000017190b7223 */ /* 0x1c0fe2000000c00e */
[CCC-:B------:R-:W-:Y:S01]  /*22e0*/  FFMA.RP R12, R25.reuse, R23.reuse, R14.reuse ;  /* 0x00000017190c7223 */ /* 0x1c0fe2000000800e */
[----:B------:R-:W-:Y:S01]  /*22f0*/  FFMA.RM R23, R25, R23, R14 ;  /* 0x0000001719177223 */ /* 0x000fe2000000400e */
[----:B------:R-:W-:Y:S02]  /*2300*/  IADD3 R14, PT, PT, R3, 0x20, RZ ;  /* 0x00000020030e7810 */ /* 0x000fe40007ffe0ff */
[----:B------:R-:W-:Y:S02]  /*2310*/  LOP3.LUT R11, R11, 0x7fffff, RZ, 0xc0, !PT ;  /* 0x007fffff0b0b7812 */ /* 0x000fe400078ec0ff */
[----:B------:R-:W-:Y:S02]  /*2320*/  ISETP.NE.AND P2, PT, R3, RZ, PT ;  /* 0x000000ff0300720c */ /* 0x000fe40003f45270 */
[----:B------:R-:W-:Y:S02]  /*2330*/  LOP3.LUT R11, R11, 0x800000, RZ, 0xfc, !PT ;  /* 0x008000000b0b7812 */ /* 0x000fe400078efcff */
[----:B------:R-:W-:-:S02]  /*2340*/  ISETP.NE.AND P1, PT, R3, RZ, PT ;  /* 0x000000ff0300720c */ /* 0x000fc40003f25270 */
[----:B------:R-:W-:Y:S02]  /*2350*/  IADD3 R3, PT, PT, -R3, RZ, RZ ;  /* 0x000000ff03037210 */ /* 0x000fe40007ffe1ff */
[----:B------:R-:W-:Y:S02]  /*2360*/  SHF.L.U32 R14, R11, R14, RZ ;  /* 0x0000000e0b0e7219 */ /* 0x000fe400000006ff */
[----:B------:R-:W-:Y:S02]  /*2370*/  FSETP.NEU.FTZ.AND P0, PT, R12, R23, PT ;  /* 0x000000170c00720b */ /* 0x000fe40003f1d000 */
[----:B------:R-:W-:Y:S02]  /*2380*/  SEL R12, R3, RZ, P2 ;  /* 0x000000ff030c7207 */ /* 0x000fe40001000000 */
[----:B------:R-:W-:Y:S02]  /*2390*/  ISETP.NE.AND P1, PT, R14, RZ, P1 ;  /* 0x000000ff0e00720c */ /* 0x000fe40000f25270 */
[----:B------:R-:W-:-:S02]  /*23a0*/  SHF.R.U32.HI R12, RZ, R12, R11 ;  /* 0x0000000cff0c7219 */ /* 0x000fc4000001160b */
[----:B------:R-:W-:Y:S02]  /*23b0*/  PLOP3.LUT P0, PT, P0, P1, PT, 0xf8, 0x8f ;  /* 0x00000000008f781c */ /* 0x000fe40000703f70 */
[----:B------:R-:W-:Y:S02]  /*23c0*/  SHF.R.U32.HI R11, RZ, 0x1, R12 ;  /* 0x00000001ff0b7819 */ /* 0x000fe4000001160c */
[----:B------:R-:W-:-:S04]  /*23d0*/  SEL R14, RZ, 0x1, !P0 ;  /* 0x00000001ff0e7807 */ /* 0x000fc80004000000 */
[----:B------:R-:W-:-:S04]  /*23e0*/  LOP3.LUT R3, R14, 0x1, R11, 0xf8, !PT ;  /* 0x000000010e037812 */ /* 0x000fc800078ef80b */
[----:B------:R-:W-:-:S04]  /*23f0*/  LOP3.LUT R12, R3, R12, RZ, 0xc0, !PT ;  /* 0x0000000c030c7212 */ /* 0x000fc800078ec0ff */
[----:B------:R-:W-:-:S04]  /*2400*/  IADD3 R11, PT, PT, R11, R12, RZ ;  /* 0x0000000c0b0b7210 */ /* 0x000fc80007ffe0ff */
[----:B------:R-:W-:Y:S01]  /*2410*/  LOP3.LUT R2, R11, R2, RZ, 0xfc, !PT ;  /* 0x000000020b027212 */ /* 0x000fe200078efcff */
[----:B------:R-:W-:Y:S06]  /*2420*/  BRA `(.L_x_74) ;  /* 0x0000000000107947 */ /* 0x000fec0003800000 */
.L_x_73:
[----:B------:R-:W-:-:S04]  /*2430*/  LOP3.LUT R2, R2, 0x80000000, RZ, 0xc0, !PT ;  /* 0x8000000002027812 */ /* 0x000fc800078ec0ff */
[----:B------:R-:W-:Y:S01]  /*2440*/  LOP3.LUT R2, R2, 0x7f800000, RZ, 0xfc, !PT ;  /* 0x7f80000002027812 */ /* 0x000fe200078efcff */
[----:B------:R-:W-:Y:S06]  /*2450*/  BRA `(.L_x_74) ;  /* 0x0000000000047947 */ /* 0x000fec0003800000 */
.L_x_72:
[----:B------:R-:W-:-:S07]  /*2460*/  LEA R2, R11, R2, 0x17 ;  /* 0x000000020b027211 */ /* 0x000fce00078eb8ff */
.L_x_74:
[----:B------:R-:W-:Y:S05]  /*2470*/  BSYNC.RECONVERGENT B1 ;  /* 0x0000000000017941 */ /* 0x000fea0003800200 */
.L_x_71:
[----:B------:R-:W-:Y:S05]  /*2480*/  BRA `(.L_x_75) ;  /* 0x0000000000207947 */ /* 0x000fea0003800000 */
.L_x_70:
[----:B------:R-:W-:-:S04]  /*2490*/  LOP3.LUT R3, R18, 0x80000000, R3, 0x48, !PT ;  /* 0x8000000012037812 */ /* 0x000fc800078e4803 */
[----:B------:R-:W-:Y:S01]  /*24a0*/  LOP3.LUT R2, R3, 0x7f800000, RZ, 0xfc, !PT ;  /* 0x7f80000003027812 */ /* 0x000fe200078efcff */
[----:B------:R-:W-:Y:S06]  /*24b0*/  BRA `(.L_x_75) ;  /* 0x0000000000147947 */ /* 0x000fec0003800000 */
.L_x_69:
[----:B------:R-:W-:Y:S01]  /*24c0*/  LOP3.LUT R2, R18, 0x80000000, R3, 0x48, !PT ;  /* 0x8000000012027812 */ /* 0x000fe200078e4803 */
[----:B------:R-:W-:Y:S06]  /*24d0*/  BRA `(.L_x_75) ;  /* 0x00000000000c7947 */ /* 0x000fec0003800000 */
.L_x_68:
[----:B------:R-:W0:Y:S01]  /*24e0*/  MUFU.RSQ R2, -QNAN ;  /* 0xffc0000000027908 */ /* 0x000e220000001400 */
[----:B------:R-:W-:Y:S05]  /*24f0*/  BRA `(.L_x_75) ;  /* 0x0000000000047947 */ /* 0x000fea0003800000 */
.L_x_67:
[----:B------:R-:W-:-:S07]  /*2500*/  FADD.FTZ R2, R3, R0 ;  /* 0x0000000003027221 */ /* 0x000fce0000010000 */
.L_x_75:
[----:B------:R-:W-:Y:S05]  /*2510*/  BSYNC.RECONVERGENT B0 ;  /* 0x0000000000007941 */ /* 0x000fea0003800200 */
.L_x_65:
[----:B------:R-:W-:-:S04]  /*2520*/  HFMA2 R11, -RZ, RZ, 0, 0 ;  /* 0x00000000ff0b7431 */ /* 0x000fc800000001ff */
[----:B0-----:R-:W-:Y:S05]  /*2530*/  RET.REL.NODEC R10 `(_Z17div_stress_kernelPfif) ;  /* 0xffffffd80ab07950 */ /* 0x001fea0003c3ffff */
.L_x_76:
[----:B------:R-:W-:-:S00]  /*2540*/  BRA `(.L_x_76) ;  /* 0xfffffffc00fc7947 */ /* 0x000fc0000383ffff */
[----:B------:R-:W-:-:S00]  /*2550*/  NOP ;  /* 0x0000000000007918 */ /* 0x000fc00000000000 */
        /* <DEDUP_REMOVED lines=10> */
.L_x_77:


//--------------------- .nv.shared.reserved.0     --------------------------
	.section	.nv.shared.reserved.0,"aw",@nobits
	.weak		__nv_reservedSMEM_offset_0_alias
	.size		__nv_reservedSMEM_offset_0_alias, 0, 64
	.other		__nv_reservedSMEM_offset_0_alias,@"STO_CUDA_RESERVED_SHARED STV_DEFAULT"
__nv_reservedSMEM_offset_0_alias:
	.zero		0
	.zero		64


//--------------------- .nv.constant0._Z17div_stress_kernelPfif --------------------------
	.section	.nv.constant0._Z17div_stress_kernelPfif,"a",@progbits
	.sectionflags	@""
	.align	4
.nv.constant0._Z17div_stress_kernelPfif:
	.zero		912


//--------------------- SYMBOLS --------------------------

	.type		.nv.reservedSmem.offset0,@object
	.size		.nv.reservedSmem.offset0,0x4
